//
// Generated by NVIDIA NVVM Compiler
//
// Compiler Build ID: CL-36424714
// Cuda compilation tools, release 13.0, V13.0.88
// Based on NVVM 20.0.0
//

.version 9.0
.target sm_100
.address_size 64

	// .globl	_Z11ffn_fuse_23P13__nv_bfloat16S0_S0_S0_jjf
// _ZZ11ffn_fuse_23P13__nv_bfloat16S0_S0_S0_jjfE8warp_sum has been demoted

.visible .entry _Z11ffn_fuse_23P13__nv_bfloat16S0_S0_S0_jjf(
	.param .u64 .ptr .align 1 _Z11ffn_fuse_23P13__nv_bfloat16S0_S0_S0_jjf_param_0,
	.param .u64 .ptr .align 1 _Z11ffn_fuse_23P13__nv_bfloat16S0_S0_S0_jjf_param_1,
	.param .u64 .ptr .align 1 _Z11ffn_fuse_23P13__nv_bfloat16S0_S0_S0_jjf_param_2,
	.param .u64 .ptr .align 1 _Z11ffn_fuse_23P13__nv_bfloat16S0_S0_S0_jjf_param_3,
	.param .u32 _Z11ffn_fuse_23P13__nv_bfloat16S0_S0_S0_jjf_param_4,
	.param .u32 _Z11ffn_fuse_23P13__nv_bfloat16S0_S0_S0_jjf_param_5,
	.param .f32 _Z11ffn_fuse_23P13__nv_bfloat16S0_S0_S0_jjf_param_6
)
{
	.reg .pred 	%p<10>;
	.reg .b16 	%rs<115>;
	.reg .b32 	%r<87>;
	.reg .b32 	%f<251>;
	.reg .b64 	%rd<36>;
	// demoted variable
	.shared .align 4 .b8 _ZZ11ffn_fuse_23P13__nv_bfloat16S0_S0_S0_jjfE8warp_sum[128];
	ld.param.u64 	%rd13, [_Z11ffn_fuse_23P13__nv_bfloat16S0_S0_S0_jjf_param_0];
	ld.param.u64 	%rd14, [_Z11ffn_fuse_23P13__nv_bfloat16S0_S0_S0_jjf_param_1];
	ld.param.u64 	%rd15, [_Z11ffn_fuse_23P13__nv_bfloat16S0_S0_S0_jjf_param_2];
	ld.param.u64 	%rd16, [_Z11ffn_fuse_23P13__nv_bfloat16S0_S0_S0_jjf_param_3];
	ld.param.u32 	%r14, [_Z11ffn_fuse_23P13__nv_bfloat16S0_S0_S0_jjf_param_4];
	ld.param.f32 	%f11, [_Z11ffn_fuse_23P13__nv_bfloat16S0_S0_S0_jjf_param_6];
	cvta.to.global.u64 	%rd1, %rd15;
	cvta.to.global.u64 	%rd2, %rd14;
	cvta.to.global.u64 	%rd3, %rd16;
	cvta.to.global.u64 	%rd17, %rd13;
	mov.u32 	%r15, %ctaid.y;
	shl.b32 	%r16, %r15, 5;
	mov.u32 	%r1, %tid.y;
	add.s32 	%r17, %r16, %r1;
	shr.u32 	%r18, %r14, 5;
	mov.u32 	%r2, %tid.x;
	mul.lo.s32 	%r3, %r18, %r2;
	cvt.u64.u32 	%rd4, %r17;
	mul.wide.u32 	%rd18, %r17, 2;
	add.s64 	%rd19, %rd17, %rd18;
	mad.lo.s32 	%r4, %r14, %r17, %r3;
	ld.global.u16 	%rs1, [%rd19];
	// begin inline asm
	{ cvt.f32.bf16 %f12, %rs1;}

	// end inline asm
	setp.le.f32 	%p1, %f12, %f11;
	mov.f32 	%f250, 0f00000000;
	@%p1 bra 	$L__BB0_10;
	shr.u32 	%r5, %r14, 8;
	setp.lt.u32 	%p2, %r14, 256;
	@%p2 bra 	$L__BB0_10;
	add.s32 	%r20, %r5, -1;
	setp.lt.u32 	%p3, %r20, 3;
	mov.f32 	%f250, 0f00000000;
	mov.b32 	%r86, 0;
	@%p3 bra 	$L__BB0_5;
	and.b32  	%r86, %r5, 16777212;
	and.b32  	%r22, %r5, 16777212;
	neg.s32 	%r84, %r22;
	mul.wide.u32 	%rd20, %r3, 2;
	add.s64 	%rd21, %rd20, %rd2;
	add.s64 	%rd35, %rd21, 32;
	mul.wide.u32 	%rd22, %r4, 2;
	add.s64 	%rd23, %rd22, %rd1;
	add.s64 	%rd34, %rd23, 32;
	mov.f32 	%f250, 0f00000000;
$L__BB0_4:
	.pragma "nounroll";
	ld.global.v4.f32 	{%f82, %f83, %f84, %f85}, [%rd35+-32];
	ld.global.v4.f32 	{%f86, %f87, %f88, %f89}, [%rd34+-32];
	mov.b32 	%r23, %f82;
	mov.b32 	{%rs2, %rs4}, %r23;
	// begin inline asm
	{ cvt.f32.bf16 %f18, %rs2;}

	// end inline asm
	mov.b32 	%r24, %f86;
	mov.b32 	{%rs3, %rs5}, %r24;
	// begin inline asm
	{ cvt.f32.bf16 %f19, %rs3;}

	// end inline asm
	fma.rn.f32 	%f90, %f18, %f19, %f250;
	// begin inline asm
	{ cvt.f32.bf16 %f20, %rs4;}

	// end inline asm
	// begin inline asm
	{ cvt.f32.bf16 %f21, %rs5;}

	// end inline asm
	fma.rn.f32 	%f91, %f20, %f21, %f90;
	mov.b32 	%r25, %f83;
	mov.b32 	{%rs6, %rs8}, %r25;
	// begin inline asm
	{ cvt.f32.bf16 %f22, %rs6;}

	// end inline asm
	mov.b32 	%r26, %f87;
	mov.b32 	{%rs7, %rs9}, %r26;
	// begin inline asm
	{ cvt.f32.bf16 %f23, %rs7;}

	// end inline asm
	fma.rn.f32 	%f92, %f22, %f23, %f91;
	// begin inline asm
	{ cvt.f32.bf16 %f24, %rs8;}

	// end inline asm
	// begin inline asm
	{ cvt.f32.bf16 %f25, %rs9;}

	// end inline asm
	fma.rn.f32 	%f93, %f24, %f25, %f92;
	mov.b32 	%r27, %f84;
	mov.b32 	{%rs10, %rs12}, %r27;
	// begin inline asm
	{ cvt.f32.bf16 %f26, %rs10;}

	// end inline asm
	mov.b32 	%r28, %f88;
	mov.b32 	{%rs11, %rs13}, %r28;
	// begin inline asm
	{ cvt.f32.bf16 %f27, %rs11;}

	// end inline asm
	fma.rn.f32 	%f94, %f26, %f27, %f93;
	// begin inline asm
	{ cvt.f32.bf16 %f28, %rs12;}

	// end inline asm
	// begin inline asm
	{ cvt.f32.bf16 %f29, %rs13;}

	// end inline asm
	fma.rn.f32 	%f95, %f28, %f29, %f94;
	mov.b32 	%r29, %f85;
	mov.b32 	{%rs14, %rs16}, %r29;
	// begin inline asm
	{ cvt.f32.bf16 %f30, %rs14;}

	// end inline asm
	mov.b32 	%r30, %f89;
	mov.b32 	{%rs15, %rs17}, %r30;
	// begin inline asm
	{ cvt.f32.bf16 %f31, %rs15;}

	// end inline asm
	fma.rn.f32 	%f96, %f30, %f31, %f95;
	// begin inline asm
	{ cvt.f32.bf16 %f32, %rs16;}

	// end inline asm
	// begin inline asm
	{ cvt.f32.bf16 %f33, %rs17;}

	// end inline asm
	fma.rn.f32 	%f97, %f32, %f33, %f96;
	ld.global.v4.f32 	{%f98, %f99, %f100, %f101}, [%rd35+-16];
	ld.global.v4.f32 	{%f102, %f103, %f104, %f105}, [%rd34+-16];
	mov.b32 	%r31, %f98;
	mov.b32 	{%rs18, %rs20}, %r31;
	// begin inline asm
	{ cvt.f32.bf16 %f34, %rs18;}

	// end inline asm
	mov.b32 	%r32, %f102;
	mov.b32 	{%rs19, %rs21}, %r32;
	// begin inline asm
	{ cvt.f32.bf16 %f35, %rs19;}

	// end inline asm
	fma.rn.f32 	%f106, %f34, %f35, %f97;
	// begin inline asm
	{ cvt.f32.bf16 %f36, %rs20;}

	// end inline asm
	// begin inline asm
	{ cvt.f32.bf16 %f37, %rs21;}

	// end inline asm
	fma.rn.f32 	%f107, %f36, %f37, %f106;
	mov.b32 	%r33, %f99;
	mov.b32 	{%rs22, %rs24}, %r33;
	// begin inline asm
	{ cvt.f32.bf16 %f38, %rs22;}

	// end inline asm
	mov.b32 	%r34, %f103;
	mov.b32 	{%rs23, %rs25}, %r34;
	// begin inline asm
	{ cvt.f32.bf16 %f39, %rs23;}

	// end inline asm
	fma.rn.f32 	%f108, %f38, %f39, %f107;
	// begin inline asm
	{ cvt.f32.bf16 %f40, %rs24;}

	// end inline asm
	// begin inline asm
	{ cvt.f32.bf16 %f41, %rs25;}

	// end inline asm
	fma.rn.f32 	%f109, %f40, %f41, %f108;
	mov.b32 	%r35, %f100;
	mov.b32 	{%rs26, %rs28}, %r35;
	// begin inline asm
	{ cvt.f32.bf16 %f42, %rs26;}

	// end inline asm
	mov.b32 	%r36, %f104;
	mov.b32 	{%rs27, %rs29}, %r36;
	// begin inline asm
	{ cvt.f32.bf16 %f43, %rs27;}

	// end inline asm
	fma.rn.f32 	%f110, %f42, %f43, %f109;
	// begin inline asm
	{ cvt.f32.bf16 %f44, %rs28;}

	// end inline asm
	// begin inline asm
	{ cvt.f32.bf16 %f45, %rs29;}

	// end inline asm
	fma.rn.f32 	%f111, %f44, %f45, %f110;
	mov.b32 	%r37, %f101;
	mov.b32 	{%rs30, %rs32}, %r37;
	// begin inline asm
	{ cvt.f32.bf16 %f46, %rs30;}

	// end inline asm
	mov.b32 	%r38, %f105;
	mov.b32 	{%rs31, %rs33}, %r38;
	// begin inline asm
	{ cvt.f32.bf16 %f47, %rs31;}

	// end inline asm
	fma.rn.f32 	%f112, %f46, %f47, %f111;
	// begin inline asm
	{ cvt.f32.bf16 %f48, %rs32;}

	// end inline asm
	// begin inline asm
	{ cvt.f32.bf16 %f49, %rs33;}

	// end inline asm
	fma.rn.f32 	%f113, %f48, %f49, %f112;
	ld.global.v4.f32 	{%f114, %f115, %f116, %f117}, [%rd35];
	ld.global.v4.f32 	{%f118, %f119, %f120, %f121}, [%rd34];
	mov.b32 	%r39, %f114;
	mov.b32 	{%rs34, %rs36}, %r39;
	// begin inline asm
	{ cvt.f32.bf16 %f50, %rs34;}

	// end inline asm
	mov.b32 	%r40, %f118;
	mov.b32 	{%rs35, %rs37}, %r40;
	// begin inline asm
	{ cvt.f32.bf16 %f51, %rs35;}

	// end inline asm
	fma.rn.f32 	%f122, %f50, %f51, %f113;
	// begin inline asm
	{ cvt.f32.bf16 %f52, %rs36;}

	// end inline asm
	// begin inline asm
	{ cvt.f32.bf16 %f53, %rs37;}

	// end inline asm
	fma.rn.f32 	%f123, %f52, %f53, %f122;
	mov.b32 	%r41, %f115;
	mov.b32 	{%rs38, %rs40}, %r41;
	// begin inline asm
	{ cvt.f32.bf16 %f54, %rs38;}

	// end inline asm
	mov.b32 	%r42, %f119;
	mov.b32 	{%rs39, %rs41}, %r42;
	// begin inline asm
	{ cvt.f32.bf16 %f55, %rs39;}

	// end inline asm
	fma.rn.f32 	%f124, %f54, %f55, %f123;
	// begin inline asm
	{ cvt.f32.bf16 %f56, %rs40;}

	// end inline asm
	// begin inline asm
	{ cvt.f32.bf16 %f57, %rs41;}

	// end inline asm
	fma.rn.f32 	%f125, %f56, %f57, %f124;
	mov.b32 	%r43, %f116;
	mov.b32 	{%rs42, %rs44}, %r43;
	// begin inline asm
	{ cvt.f32.bf16 %f58, %rs42;}

	// end inline asm
	mov.b32 	%r44, %f120;
	mov.b32 	{%rs43, %rs45}, %r44;
	// begin inline asm
	{ cvt.f32.bf16 %f59, %rs43;}

	// end inline asm
	fma.rn.f32 	%f126, %f58, %f59, %f125;
	// begin inline asm
	{ cvt.f32.bf16 %f60, %rs44;}

	// end inline asm
	// begin inline asm
	{ cvt.f32.bf16 %f61, %rs45;}

	// end inline asm
	fma.rn.f32 	%f127, %f60, %f61, %f126;
	mov.b32 	%r45, %f117;
	mov.b32 	{%rs46, %rs48}, %r45;
	// begin inline asm
	{ cvt.f32.bf16 %f62, %rs46;}

	// end inline asm
	mov.b32 	%r46, %f121;
	mov.b32 	{%rs47, %rs49}, %r46;
	// begin inline asm
	{ cvt.f32.bf16 %f63, %rs47;}

	// end inline asm
	fma.rn.f32 	%f128, %f62, %f63, %f127;
	// begin inline asm
	{ cvt.f32.bf16 %f64, %rs48;}

	// end inline asm
	// begin inline asm
	{ cvt.f32.bf16 %f65, %rs49;}

	// end inline asm
	fma.rn.f32 	%f129, %f64, %f65, %f128;
	ld.global.v4.f32 	{%f130, %f131, %f132, %f133}, [%rd35+16];
	ld.global.v4.f32 	{%f134, %f135, %f136, %f137}, [%rd34+16];
	mov.b32 	%r47, %f130;
	mov.b32 	{%rs50, %rs52}, %r47;
	// begin inline asm
	{ cvt.f32.bf16 %f66, %rs50;}

	// end inline asm
	mov.b32 	%r48, %f134;
	mov.b32 	{%rs51, %rs53}, %r48;
	// begin inline asm
	{ cvt.f32.bf16 %f67, %rs51;}

	// end inline asm
	fma.rn.f32 	%f138, %f66, %f67, %f129;
	// begin inline asm
	{ cvt.f32.bf16 %f68, %rs52;}

	// end inline asm
	// begin inline asm
	{ cvt.f32.bf16 %f69, %rs53;}

	// end inline asm
	fma.rn.f32 	%f139, %f68, %f69, %f138;
	mov.b32 	%r49, %f131;
	mov.b32 	{%rs54, %rs56}, %r49;
	// begin inline asm
	{ cvt.f32.bf16 %f70, %rs54;}

	// end inline asm
	mov.b32 	%r50, %f135;
	mov.b32 	{%rs55, %rs57}, %r50;
	// begin inline asm
	{ cvt.f32.bf16 %f71, %rs55;}

	// end inline asm
	fma.rn.f32 	%f140, %f70, %f71, %f139;
	// begin inline asm
	{ cvt.f32.bf16 %f72, %rs56;}

	// end inline asm
	// begin inline asm
	{ cvt.f32.bf16 %f73, %rs57;}

	// end inline asm
	fma.rn.f32 	%f141, %f72, %f73, %f140;
	mov.b32 	%r51, %f132;
	mov.b32 	{%rs58, %rs60}, %r51;
	// begin inline asm
	{ cvt.f32.bf16 %f74, %rs58;}

	// end inline asm
	mov.b32 	%r52, %f136;
	mov.b32 	{%rs59, %rs61}, %r52;
	// begin inline asm
	{ cvt.f32.bf16 %f75, %rs59;}

	// end inline asm
	fma.rn.f32 	%f142, %f74, %f75, %f141;
	// begin inline asm
	{ cvt.f32.bf16 %f76, %rs60;}

	// end inline asm
	// begin inline asm
	{ cvt.f32.bf16 %f77, %rs61;}

	// end inline asm
	fma.rn.f32 	%f143, %f76, %f77, %f142;
	mov.b32 	%r53, %f133;
	mov.b32 	{%rs62, %rs64}, %r53;
	// begin inline asm
	{ cvt.f32.bf16 %f78, %rs62;}

	// end inline asm
	mov.b32 	%r54, %f137;
	mov.b32 	{%rs63, %rs65}, %r54;
	// begin inline asm
	{ cvt.f32.bf16 %f79, %rs63;}

	// end inline asm
	fma.rn.f32 	%f144, %f78, %f79, %f143;
	// begin inline asm
	{ cvt.f32.bf16 %f80, %rs64;}

	// end inline asm
	// begin inline asm
	{ cvt.f32.bf16 %f81, %rs65;}

	// end inline asm
	fma.rn.f32 	%f250, %f80, %f81, %f144;
	add.s32 	%r84, %r84, 4;
	add.s64 	%rd35, %rd35, 64;
	add.s64 	%rd34, %rd34, 64;
	setp.ne.s32 	%p4, %r84, 0;
	@%p4 bra 	$L__BB0_4;
$L__BB0_5:
	mul.wide.u32 	%rd24, %r3, 2;
	add.s64 	%rd11, %rd2, %rd24;
	mul.wide.u32 	%rd25, %r4, 2;
	add.s64 	%rd12, %rd1, %rd25;
	and.b32  	%r55, %r5, 3;
	setp.eq.s32 	%p5, %r55, 0;
	@%p5 bra 	$L__BB0_10;
	setp.eq.s32 	%p6, %r55, 1;
	@%p6 bra 	$L__BB0_8;
	mul.wide.u32 	%rd26, %r86, 16;
	add.s64 	%rd27, %rd11, %rd26;
	ld.global.v4.f32 	{%f178, %f179, %f180, %f181}, [%rd27];
	add.s64 	%rd28, %rd12, %rd26;
	ld.global.v4.f32 	{%f182, %f183, %f184, %f185}, [%rd28];
	mov.b32 	%r56, %f178;
	mov.b32 	{%rs66, %rs68}, %r56;
	// begin inline asm
	{ cvt.f32.bf16 %f146, %rs66;}

	// end inline asm
	mov.b32 	%r57, %f182;
	mov.b32 	{%rs67, %rs69}, %r57;
	// begin inline asm
	{ cvt.f32.bf16 %f147, %rs67;}

	// end inline asm
	fma.rn.f32 	%f186, %f146, %f147, %f250;
	// begin inline asm
	{ cvt.f32.bf16 %f148, %rs68;}

	// end inline asm
	// begin inline asm
	{ cvt.f32.bf16 %f149, %rs69;}

	// end inline asm
	fma.rn.f32 	%f187, %f148, %f149, %f186;
	mov.b32 	%r58, %f179;
	mov.b32 	{%rs70, %rs72}, %r58;
	// begin inline asm
	{ cvt.f32.bf16 %f150, %rs70;}

	// end inline asm
	mov.b32 	%r59, %f183;
	mov.b32 	{%rs71, %rs73}, %r59;
	// begin inline asm
	{ cvt.f32.bf16 %f151, %rs71;}

	// end inline asm
	fma.rn.f32 	%f188, %f150, %f151, %f187;
	// begin inline asm
	{ cvt.f32.bf16 %f152, %rs72;}

	// end inline asm
	// begin inline asm
	{ cvt.f32.bf16 %f153, %rs73;}

	// end inline asm
	fma.rn.f32 	%f189, %f152, %f153, %f188;
	mov.b32 	%r60, %f180;
	mov.b32 	{%rs74, %rs76}, %r60;
	// begin inline asm
	{ cvt.f32.bf16 %f154, %rs74;}

	// end inline asm
	mov.b32 	%r61, %f184;
	mov.b32 	{%rs75, %rs77}, %r61;
	// begin inline asm
	{ cvt.f32.bf16 %f155, %rs75;}

	// end inline asm
	fma.rn.f32 	%f190, %f154, %f155, %f189;
	// begin inline asm
	{ cvt.f32.bf16 %f156, %rs76;}

	// end inline asm
	// begin inline asm
	{ cvt.f32.bf16 %f157, %rs77;}

	// end inline asm
	fma.rn.f32 	%f191, %f156, %f157, %f190;
	mov.b32 	%r62, %f181;
	mov.b32 	{%rs78, %rs80}, %r62;
	// begin inline asm
	{ cvt.f32.bf16 %f158, %rs78;}

	// end inline asm
	mov.b32 	%r63, %f185;
	mov.b32 	{%rs79, %rs81}, %r63;
	// begin inline asm
	{ cvt.f32.bf16 %f159, %rs79;}

	// end inline asm
	fma.rn.f32 	%f192, %f158, %f159, %f191;
	// begin inline asm
	{ cvt.f32.bf16 %f160, %rs80;}

	// end inline asm
	// begin inline asm
	{ cvt.f32.bf16 %f161, %rs81;}

	// end inline asm
	fma.rn.f32 	%f193, %f160, %f161, %f192;
	ld.global.v4.f32 	{%f194, %f195, %f196, %f197}, [%rd27+16];
	ld.global.v4.f32 	{%f198, %f199, %f200, %f201}, [%rd28+16];
	mov.b32 	%r64, %f194;
	mov.b32 	{%rs82, %rs84}, %r64;
	// begin inline asm
	{ cvt.f32.bf16 %f162, %rs82;}

	// end inline asm
	mov.b32 	%r65, %f198;
	mov.b32 	{%rs83, %rs85}, %r65;
	// begin inline asm
	{ cvt.f32.bf16 %f163, %rs83;}

	// end inline asm
	fma.rn.f32 	%f202, %f162, %f163, %f193;
	// begin inline asm
	{ cvt.f32.bf16 %f164, %rs84;}

	// end inline asm
	// begin inline asm
	{ cvt.f32.bf16 %f165, %rs85;}

	// end inline asm
	fma.rn.f32 	%f203, %f164, %f165, %f202;
	mov.b32 	%r66, %f195;
	mov.b32 	{%rs86, %rs88}, %r66;
	// begin inline asm
	{ cvt.f32.bf16 %f166, %rs86;}

	// end inline asm
	mov.b32 	%r67, %f199;
	mov.b32 	{%rs87, %rs89}, %r67;
	// begin inline asm
	{ cvt.f32.bf16 %f167, %rs87;}

	// end inline asm
	fma.rn.f32 	%f204, %f166, %f167, %f203;
	// begin inline asm
	{ cvt.f32.bf16 %f168, %rs88;}

	// end inline asm
	// begin inline asm
	{ cvt.f32.bf16 %f169, %rs89;}

	// end inline asm
	fma.rn.f32 	%f205, %f168, %f169, %f204;
	mov.b32 	%r68, %f196;
	mov.b32 	{%rs90, %rs92}, %r68;
	// begin inline asm
	{ cvt.f32.bf16 %f170, %rs90;}

	// end inline asm
	mov.b32 	%r69, %f200;
	mov.b32 	{%rs91, %rs93}, %r69;
	// begin inline asm
	{ cvt.f32.bf16 %f171, %rs91;}

	// end inline asm
	fma.rn.f32 	%f206, %f170, %f171, %f205;
	// begin inline asm
	{ cvt.f32.bf16 %f172, %rs92;}

	// end inline asm
	// begin inline asm
	{ cvt.f32.bf16 %f173, %rs93;}

	// end inline asm
	fma.rn.f32 	%f207, %f172, %f173, %f206;
	mov.b32 	%r70, %f197;
	mov.b32 	{%rs94, %rs96}, %r70;
	// begin inline asm
	{ cvt.f32.bf16 %f174, %rs94;}

	// end inline asm
	mov.b32 	%r71, %f201;
	mov.b32 	{%rs95, %rs97}, %r71;
	// begin inline asm
	{ cvt.f32.bf16 %f175, %rs95;}

	// end inline asm
	fma.rn.f32 	%f208, %f174, %f175, %f207;
	// begin inline asm
	{ cvt.f32.bf16 %f176, %rs96;}

	// end inline asm
	// begin inline asm
	{ cvt.f32.bf16 %f177, %rs97;}

	// end inline asm
	fma.rn.f32 	%f250, %f176, %f177, %f208;
	add.s32 	%r86, %r86, 2;
$L__BB0_8:
	and.b32  	%r72, %r14, 256;
	setp.eq.s32 	%p7, %r72, 0;
	@%p7 bra 	$L__BB0_10;
	mul.wide.u32 	%rd29, %r86, 16;
	add.s64 	%rd30, %rd11, %rd29;
	ld.global.v4.f32 	{%f225, %f226, %f227, %f228}, [%rd30];
	add.s64 	%rd31, %rd12, %rd29;
	ld.global.v4.f32 	{%f229, %f230, %f231, %f232}, [%rd31];
	mov.b32 	%r73, %f225;
	mov.b32 	{%rs98, %rs100}, %r73;
	// begin inline asm
	{ cvt.f32.bf16 %f209, %rs98;}

	// end inline asm
	mov.b32 	%r74, %f229;
	mov.b32 	{%rs99, %rs101}, %r74;
	// begin inline asm
	{ cvt.f32.bf16 %f210, %rs99;}

	// end inline asm
	fma.rn.f32 	%f233, %f209, %f210, %f250;
	// begin inline asm
	{ cvt.f32.bf16 %f211, %rs100;}

	// end inline asm
	// begin inline asm
	{ cvt.f32.bf16 %f212, %rs101;}

	// end inline asm
	fma.rn.f32 	%f234, %f211, %f212, %f233;
	mov.b32 	%r75, %f226;
	mov.b32 	{%rs102, %rs104}, %r75;
	// begin inline asm
	{ cvt.f32.bf16 %f213, %rs102;}

	// end inline asm
	mov.b32 	%r76, %f230;
	mov.b32 	{%rs103, %rs105}, %r76;
	// begin inline asm
	{ cvt.f32.bf16 %f214, %rs103;}

	// end inline asm
	fma.rn.f32 	%f235, %f213, %f214, %f234;
	// begin inline asm
	{ cvt.f32.bf16 %f215, %rs104;}

	// end inline asm
	// begin inline asm
	{ cvt.f32.bf16 %f216, %rs105;}

	// end inline asm
	fma.rn.f32 	%f236, %f215, %f216, %f235;
	mov.b32 	%r77, %f227;
	mov.b32 	{%rs106, %rs108}, %r77;
	// begin inline asm
	{ cvt.f32.bf16 %f217, %rs106;}

	// end inline asm
	mov.b32 	%r78, %f231;
	mov.b32 	{%rs107, %rs109}, %r78;
	// begin inline asm
	{ cvt.f32.bf16 %f218, %rs107;}

	// end inline asm
	fma.rn.f32 	%f237, %f217, %f218, %f236;
	// begin inline asm
	{ cvt.f32.bf16 %f219, %rs108;}

	// end inline asm
	// begin inline asm
	{ cvt.f32.bf16 %f220, %rs109;}

	// end inline asm
	fma.rn.f32 	%f238, %f219, %f220, %f237;
	mov.b32 	%r79, %f228;
	mov.b32 	{%rs110, %rs112}, %r79;
	// begin inline asm
	{ cvt.f32.bf16 %f221, %rs110;}

	// end inline asm
	mov.b32 	%r80, %f232;
	mov.b32 	{%rs111, %rs113}, %r80;
	// begin inline asm
	{ cvt.f32.bf16 %f222, %rs111;}

	// end inline asm
	fma.rn.f32 	%f239, %f221, %f222, %f238;
	// begin inline asm
	{ cvt.f32.bf16 %f223, %rs112;}

	// end inline asm
	// begin inline asm
	{ cvt.f32.bf16 %f224, %rs113;}

	// end inline asm
	fma.rn.f32 	%f250, %f223, %f224, %f239;
$L__BB0_10:
	shl.b32 	%r81, %r1, 2;
	mov.u32 	%r82, _ZZ11ffn_fuse_23P13__nv_bfloat16S0_S0_S0_jjfE8warp_sum;
	add.s32 	%r13, %r82, %r81;
	mov.b32 	%r83, 0;
	st.shared.u32 	[%r13], %r83;
	atom.shared.add.f32 	%f240, [%r13], %f250;
	bar.sync 	0;
	setp.ne.s32 	%p8, %r2, 0;
	@%p8 bra 	$L__BB0_12;
	ld.shared.f32 	%f242, [%r13];
	setp.gt.f32 	%p9, %f12, %f11;
	mul.f32 	%f243, %f12, %f242;
	selp.f32 	%f241, %f243, %f242, %p9;
	// begin inline asm
	{  cvt.rn.bf16.f32 %rs114, %f241;}

	// end inline asm
	shl.b64 	%rd32, %rd4, 1;
	add.s64 	%rd33, %rd3, %rd32;
	st.global.u16 	[%rd33], %rs114;
$L__BB0_12:
	ret;

}


// ===== COMPILED SASS (sm_100) =====

	.target	sm_100

	.elftype	@"ET_EXEC"


//--------------------- .note.nv.tkinfo           --------------------------
	.section	.note.nv.tkinfo,"",@"SHT_NOTE"
	.sectionflags	@"SHF_NOTE_NV_TKINFO"
	.tkinfo
        /*0018*/ 	.word	0x00000002
        /*0030*/ 	.string	""
        /*0030*/ 	.string	"ptxas"
        /*0030*/ 	.string	"Cuda compilation tools, release 13.0, V13.0.88"
        /*0030*/ 	.string	"Build cuda_13.0.r13.0/compiler.36424714_0"
        /*0030*/ 	.string	"-arch sm_100 -m 64 "



//--------------------- .note.nv.cuinfo           --------------------------
	.section	.note.nv.cuinfo,"",@"SHT_NOTE"
	.sectionflags	@"SHF_NOTE_NV_CUINFO"
        /*0018*/ 	.short	0x0002
        /*001a*/ 	.short	0x0064
        /*001c*/ 	.short	0x0082
	.zero		2


//--------------------- .nv.info                  --------------------------
	.section	.nv.info,"",@"SHT_CUDA_INFO"
	.align	4


	//----- nvinfo : EIATTR_REGCOUNT
	.align		4
        /*0000*/ 	.byte	0x04, 0x2f
        /*0002*/ 	.short	(.L_1 - .L_0)
	.align		4
.L_0:
        /*0004*/ 	.word	index@(_Z11ffn_fuse_23P13__nv_bfloat16S0_S0_S0_jjf)
        /*0008*/ 	.word	0x00000020


	//----- nvinfo : EIATTR_FRAME_SIZE
	.align		4
.L_1:
        /*000c*/ 	.byte	0x04, 0x11
        /*000e*/ 	.short	(.L_3 - .L_2)
	.align		4
.L_2:
        /*0010*/ 	.word	index@(_Z11ffn_fuse_23P13__nv_bfloat16S0_S0_S0_jjf)
        /*0014*/ 	.word	0x00000000


	//----- nvinfo : EIATTR_MIN_STACK_SIZE
	.align		4
.L_3:
        /*0018*/ 	.byte	0x04, 0x12
        /*001a*/ 	.short	(.L_5 - .L_4)
	.align		4
.L_4:
        /*001c*/ 	.word	index@(_Z11ffn_fuse_23P13__nv_bfloat16S0_S0_S0_jjf)
        /*0020*/ 	.word	0x00000000
.L_5:


//--------------------- .nv.compat                --------------------------
	.section	.nv.compat,"",@"SHT_CUDA_COMPAT_INFO"
	.align	4
        /*0000*/ 	.byte	0x02, 0x09, 0x00, 0x00, 0x02, 0x02, 0x01, 0x00, 0x02, 0x05, 0x05, 0x00, 0x03, 0x07, 0x01, 0x01
        /*0010*/ 	.byte	0x02, 0x03, 0x00, 0x00, 0x02, 0x06, 0x01, 0x00, 0x04, 0x0b, 0x08, 0x00, 0x09, 0x00, 0x00, 0x00
        /*0020*/ 	.byte	0x00, 0x00, 0x00, 0x00


//--------------------- .nv.info._Z11ffn_fuse_23P13__nv_bfloat16S0_S0_S0_jjf --------------------------
	.section	.nv.info._Z11ffn_fuse_23P13__nv_bfloat16S0_S0_S0_jjf,"",@"SHT_CUDA_INFO"
	.sectionflags	@""
	.align	4


	//----- nvinfo : EIATTR_CUDA_API_VERSION
	.align		4
        /*0000*/ 	.byte	0x04, 0x37
        /*0002*/ 	.short	(.L_7 - .L_6)
.L_6:
        /*0004*/ 	.word	0x00000082


	//----- nvinfo : EIATTR_KPARAM_INFO
	.align		4
.L_7:
        /*0008*/ 	.byte	0x04, 0x17
        /*000a*/ 	.short	(.L_9 - .L_8)
.L_8:
        /*000c*/ 	.word	0x00000000
        /*0010*/ 	.short	0x0006
        /*0012*/ 	.short	0x0028
        /*0014*/ 	.byte	0x00, 0xf0, 0x11, 0x00


	//----- nvinfo : EIATTR_KPARAM_INFO
	.align		4
.L_9:
        /*0018*/ 	.byte	0x04, 0x17
        /*001a*/ 	.short	(.L_11 - .L_10)
.L_10:
        /*001c*/ 	.word	0x00000000
        /*0020*/ 	.short	0x0005
        /*0022*/ 	.short	0x0024
        /*0024*/ 	.byte	0x00, 0xf0, 0x11, 0x00


	//----- nvinfo : EIATTR_KPARAM_INFO
	.align		4
.L_11:
        /*0028*/ 	.byte	0x04, 0x17
        /*002a*/ 	.short	(.L_13 - .L_12)
.L_12:
        /*002c*/ 	.word	0x00000000
        /*0030*/ 	.short	0x0004
        /*0032*/ 	.short	0x0020
        /*0034*/ 	.byte	0x00, 0xf0, 0x11, 0x00


	//----- nvinfo : EIATTR_KPARAM_INFO
	.align		4
.L_13:
        /*0038*/ 	.byte	0x04, 0x17
        /*003a*/ 	.short	(.L_15 - .L_14)
.L_14:
        /*003c*/ 	.word	0x00000000
        /*0040*/ 	.short	0x0003
        /*0042*/ 	.short	0x0018
        /*0044*/ 	.byte	0x00, 0xf5, 0x21, 0x00


	//----- nvinfo : EIATTR_KPARAM_INFO
	.align		4
.L_15:
        /*0048*/ 	.byte	0x04, 0x17
        /*004a*/ 	.short	(.L_17 - .L_16)
.L_16:
        /*004c*/ 	.word	0x00000000
        /*0050*/ 	.short	0x0002
        /*0052*/ 	.short	0x0010
        /*0054*/ 	.byte	0x00, 0xf5, 0x21, 0x00


	//----- nvinfo : EIATTR_KPARAM_INFO
	.align		4
.L_17:
        /*0058*/ 	.byte	0x04, 0x17
        /*005a*/ 	.short	(.L_19 - .L_18)
.L_18:
        /*005c*/ 	.word	0x00000000
        /*0060*/ 	.short	0x0001
        /*0062*/ 	.short	0x0008
        /*0064*/ 	.byte	0x00, 0xf5, 0x21, 0x00


	//----- nvinfo : EIATTR_KPARAM_INFO
	.align		4
.L_19:
        /*0068*/ 	.byte	0x04, 0x17
        /*006a*/ 	.short	(.L_21 - .L_20)
.L_20:
        /*006c*/ 	.word	0x00000000
        /*0070*/ 	.short	0x0000
        /*0072*/ 	.short	0x0000
        /*0074*/ 	.byte	0x00, 0xf5, 0x21, 0x00


	//----- nvinfo : EIATTR_SPARSE_MMA_MASK
	.align		4
.L_21:
        /*0078*/ 	.byte	0x03, 0x50
        /*007a*/ 	.short	0x0000


	//----- nvinfo : EIATTR_MAXREG_COUNT
	.align		4
        /*007c*/ 	.byte	0x03, 0x1b
        /*007e*/ 	.short	0x00ff


	//----- nvinfo : EIATTR_NUM_BARRIERS
	.align		4
        /*0080*/ 	.byte	0x02, 0x4c
        /*0082*/ 	.byte	0x01
	.zero		1


	//----- nvinfo : EIATTR_MERCURY_ISA_VERSION
	.align		4
        /*0084*/ 	.byte	0x03, 0x5f
        /*0086*/ 	.short	0x0101


	//----- nvinfo : EIATTR_VRC_CTA_INIT_COUNT
	.align		4
        /*0088*/ 	.byte	0x02, 0x4a
	.zero		1
	.zero		1


	//----- nvinfo : EIATTR_EXIT_INSTR_OFFSETS
	.align		4
        /*008c*/ 	.byte	0x04, 0x1c
        /*008e*/ 	.short	(.L_23 - .L_22)


	//   ....[0]....
.L_22:
        /*0090*/ 	.word	0x00001390


	//   ....[1]....
        /*0094*/ 	.word	0x00001420


	//----- nvinfo : EIATTR_CRS_STACK_SIZE
	.align		4
.L_23:
        /*0098*/ 	.byte	0x04, 0x1e
        /*009a*/ 	.short	(.L_25 - .L_24)
.L_24:
        /*009c*/ 	.word	0x00000000


	//----- nvinfo : EIATTR_CBANK_PARAM_SIZE
	.align		4
.L_25:
        /*00a0*/ 	.byte	0x03, 0x19
        /*00a2*/ 	.short	0x002c


	//----- nvinfo : EIATTR_PARAM_CBANK
	.align		4
        /*00a4*/ 	.byte	0x04, 0x0a
        /*00a6*/ 	.short	(.L_27 - .L_26)
	.align		4
.L_26:
        /*00a8*/ 	.word	index@(.nv.constant0._Z11ffn_fuse_23P13__nv_bfloat16S0_S0_S0_jjf)
        /*00ac*/ 	.short	0x0380
        /*00ae*/ 	.short	0x002c


	//----- nvinfo : EIATTR_SW_WAR
	.align		4
.L_27:
        /*00b0*/ 	.byte	0x04, 0x36
        /*00b2*/ 	.short	(.L_29 - .L_28)
.L_28:
        /*00b4*/ 	.word	0x00000008
.L_29:


//--------------------- .nv.callgraph             --------------------------
	.section	.nv.callgraph,"",@"SHT_CUDA_CALLGRAPH"
	.align	4
	.sectionentsize	8
	.align		4
        /*0000*/ 	.word	0x00000000
	.align		4
        /*0004*/ 	.word	0xffffffff
	.align		4
        /*0008*/ 	.word	0x00000000
	.align		4
        /*000c*/ 	.word	0xfffffffe
	.align		4
        /*0010*/ 	.word	0x00000000
	.align		4
        /*0014*/ 	.word	0xfffffffd
	.align		4
        /*0018*/ 	.word	0x00000000
	.align		4
        /*001c*/ 	.word	0xfffffffc


//--------------------- .text._Z11ffn_fuse_23P13__nv_bfloat16S0_S0_S0_jjf --------------------------
	.section	.text._Z11ffn_fuse_23P13__nv_bfloat16S0_S0_S0_jjf,"ax",@progbits
	.align	128
        .global         _Z11ffn_fuse_23P13__nv_bfloat16S0_S0_S0_jjf
        .type           _Z11ffn_fuse_23P13__nv_bfloat16S0_S0_S0_jjf,@function
        .size           _Z11ffn_fuse_23P13__nv_bfloat16S0_S0_S0_jjf,(.L_x_8 - _Z11ffn_fuse_23P13__nv_bfloat16S0_S0_S0_jjf)
        .other          _Z11ffn_fuse_23P13__nv_bfloat16S0_S0_S0_jjf,@"STO_CUDA_ENTRY STV_DEFAULT"
_Z11ffn_fuse_23P13__nv_bfloat16S0_S0_S0_jjf:
.text._Z11ffn_fuse_23P13__nv_bfloat16S0_S0_S0_jjf:
[----:B------:R-:W-:Y:S01]  /*0000*/  LDC R1, c[0x0][0x37c] ;  /* 0x0000df00ff017b82 */ /* 0x000fe20000000800 */
[----:B------:R-:W0:Y:S07]  /*0010*/  S2R R21, SR_CTAID.Y ;  /* 0x0000000000157919 */ /* 0x000e2e0000002600 */
[----:B------:R-:W1:Y:S01]  /*0020*/  LDC.64 R4, c[0x0][0x380] ;  /* 0x0000e000ff047b82 */ /* 0x000e620000000a00 */
[----:B------:R-:W2:Y:S01]  /*0030*/  LDCU.64 UR8, c[0x0][0x358] ;  /* 0x00006b00ff0877ac */ /* 0x000ea20008000a00 */
[----:B------:R-:W0:Y:S01]  /*0040*/  S2R R0, SR_TID.Y ;  /* 0x0000000000007919 */ /* 0x000e220000002200 */
[----:B------:R-:W3:Y:S01]  /*0050*/  LDCU UR10, c[0x0][0x3a8] ;  /* 0x00007500ff0a77ac */ /* 0x000ee20008000800 */
[----:B0-----:R-:W-:-:S05]  /*0060*/  LEA R21, R21, R0, 0x5 ;  /* 0x0000000015157211 */ /* 0x001fca00078e28ff */
[----:B-1----:R-:W-:-:S06]  /*0070*/  IMAD.WIDE.U32 R4, R21, 0x2, R4 ;  /* 0x0000000215047825 */ /* 0x002fcc00078e0004 */
[----:B--2---:R-:W2:Y:S01]  /*0080*/  LDG.E.U16 R4, desc[UR8][R4.64] ;  /* 0x0000000804047981 */ /* 0x004ea2000c1e1500 */
[----:B------:R-:W-:Y:S01]  /*0090*/  BSSY.RECONVERGENT B0, `(.L_x_0) ;  /* 0x0000122000007945 */ /* 0x000fe20003800200 */
[----:B------:R-:W-:Y:S01]  /*00a0*/  HFMA2 R23, -RZ, RZ, 0, 0 ;  /* 0x00000000ff177431 */ /* 0x000fe200000001ff */
[----:B------:R-:W0:Y:S01]  /*00b0*/  S2R R2, SR_TID.X ;  /* 0x0000000000027919 */ /* 0x000e220000002100 */
[----:B--2---:R-:W-:-:S05]  /*00c0*/  IMAD.U32 R20, R4, 0x10000, RZ ;  /* 0x0001000004147824 */ /* 0x004fca00078e00ff */
[----:B---3--:R-:W-:-:S13]  /*00d0*/  FSETP.GTU.AND P0, PT, R20, UR10, PT ;  /* 0x0000000a14007c0b */ /* 0x008fda000bf0c000 */
[----:B0-----:R-:W-:Y:S05]  /*00e0*/  @!P0 BRA `(.L_x_1) ;  /* 0x0000001000708947 */ /* 0x001fea0003800000 */
[----:B------:R-:W0:Y:S02]  /*00f0*/  LDCU UR7, c[0x0][0x3a0] ;  /* 0x00007400ff0777ac */ /* 0x000e240008000800 */
[----:B0-----:R-:W-:-:S09]  /*0100*/  UISETP.GE.U32.AND UP0, UPT, UR7, 0x100, UPT ;  /* 0x000001000700788c */ /* 0x001fd2000bf06070 */
[----:B------:R-:W-:Y:S05]  /*0110*/  BRA.U !UP0, `(.L_x_1) ;  /* 0x0000001108647547 */ /* 0x000fea000b800000 */
[----:B------:R-:W-:Y:S01]  /*0120*/  USHF.R.U32.HI UR4, URZ, 0x8, UR7 ;  /* 0x00000008ff047899 */ /* 0x000fe20008011607 */
[----:B------:R-:W-:Y:S01]  /*0130*/  IMAD.MOV.U32 R23, RZ, RZ, RZ ;  /* 0x000000ffff177224 */ /* 0x000fe200078e00ff */
[----:B------:R-:W-:Y:S01]  /*0140*/  USHF.R.U32.HI UR5, URZ, 0x5, UR7 ;  /* 0x00000005ff057899 */ /* 0x000fe20008011607 */
[----:B------:R-:W-:Y:S01]  /*0150*/  MOV R3, RZ ;  /* 0x000000ff00037202 */ /* 0x000fe20000000f00 */
[----:B------:R-:W-:-:S04]  /*0160*/  UIADD3 UR6, UPT, UPT, UR4, -0x1, URZ ;  /* 0xffffffff04067890 */ /* 0x000fc8000fffe0ff */
[----:B------:R-:W-:Y:S01]  /*0170*/  UISETP.GE.U32.AND UP0, UPT, UR6, 0x3, UPT ;  /* 0x000000030600788c */ /* 0x000fe2000bf06070 */
[----:B------:R-:W-:-:S04]  /*0180*/  IMAD R24, R2, UR5, RZ ;  /* 0x0000000502187c24 */ /* 0x000fc8000f8e02ff */
[----:B------:R-:W-:-:S04]  /*0190*/  IMAD R22, R21, UR7, R24 ;  /* 0x0000000715167c24 */ /* 0x000fc8000f8e0218 */
[----:B------:R-:W-:Y:S05]  /*01a0*/  BRA.U !UP0, `(.L_x_2) ;  /* 0x00000009086c7547 */ /* 0x000fea000b800000 */
[----:B------:R-:W0:Y:S01]  /*01b0*/  LDC.64 R4, c[0x0][0x388] ;  /* 0x0000e200ff047b82 */ /* 0x000e220000000a00 */
[----:B------:R-:W-:Y:S01]  /*01c0*/  ULOP3.LUT UR5, UR4, 0xfffffc, URZ, 0xc0, !UPT ;  /* 0x00fffffc04057892 */ /* 0x000fe2000f8ec0ff */
[----:B------:R-:W-:-:S03]  /*01d0*/  IMAD.MOV.U32 R23, RZ, RZ, RZ ;  /* 0x000000ffff177224 */ /* 0x000fc600078e00ff */
[----:B------:R-:W-:Y:S02]  /*01e0*/  UIADD3 UR6, UPT, UPT, -UR5, URZ, URZ ;  /* 0x000000ff05067290 */ /* 0x000fe4000fffe1ff */
[----:B------:R-:W-:Y:S01]  /*01f0*/  MOV R3, UR5 ;  /* 0x0000000500037c02 */ /* 0x000fe20008000f00 */
[----:B------:R-:W1:Y:S01]  /*0200*/  LDC.64 R6, c[0x0][0x390] ;  /* 0x0000e400ff067b82 */ /* 0x000e620000000a00 */
[----:B0-----:R-:W-:-:S03]  /*0210*/  IMAD.WIDE.U32 R4, R24, 0x2, R4 ;  /* 0x0000000218047825 */ /* 0x001fc600078e0004 */
[----:B------:R-:W-:Y:S01]  /*0220*/  IADD3 R28, P0, PT, R4, 0x20, RZ ;  /* 0x00000020041c7810 */ /* 0x000fe20007f1e0ff */
[----:B-1----:R-:W-:-:S04]  /*0230*/  IMAD.WIDE.U32 R6, R22, 0x2, R6 ;  /* 0x0000000216067825 */ /* 0x002fc800078e0006 */
[----:B------:R-:W-:Y:S01]  /*0240*/  IMAD.X R29, RZ, RZ, R5, P0 ;  /* 0x000000ffff1d7224 */ /* 0x000fe200000e0605 */
[----:B------:R-:W-:-:S04]  /*0250*/  IADD3 R26, P1, PT, R6, 0x20, RZ ;  /* 0x00000020061a7810 */ /* 0x000fc80007f3e0ff */
[----:B------:R-:W-:-:S09]  /*0260*/  IADD3.X R27, PT, PT, RZ, R7, RZ, P1, !PT ;  /* 0x00000007ff1b7210 */ /* 0x000fd20000ffe4ff */
.L_x_3:
[----:B------:R-:W2:Y:S04]  /*0270*/  LDG.E.128 R12, desc[UR8][R28.64+-0x20] ;  /* 0xffffe0081c0c7981 */ /* 0x000ea8000c1e1d00 */
[----:B------:R-:W3:Y:S04]  /*0280*/  LDG.E.128 R16, desc[UR8][R26.64+-0x20] ;  /* 0xffffe0081a107981 */ /* 0x000ee8000c1e1d00 */
[----:B------:R-:W4:Y:S01]  /*0290*/  LDG.E.128 R8, desc[UR8][R26.64+-0x10] ;  /* 0xfffff0081a087981 */ /* 0x000f22000c1e1d00 */
[----:B--2---:R-:W-:Y:S01]  /*02a0*/  IMAD.U32 R4, R12, 0x10000, RZ ;  /* 0x000100000c047824 */ /* 0x004fe200078e00ff */
[----:B---3--:R-:W-:-:S05]  /*02b0*/  SHF.L.U32 R5, R16, 0x10, RZ ;  /* 0x0000001010057819 */ /* 0x008fca00000006ff */
[----:B------:R-:W-:Y:S02]  /*02c0*/  FFMA R23, R4, R5, R23 ;  /* 0x0000000504177223 */ /* 0x000fe40000000017 */
[----:B------:R-:W2:Y:S01]  /*02d0*/  LDG.E.128 R4, desc[UR8][R28.64+-0x10] ;  /* 0xfffff0081c047981 */ /* 0x000ea2000c1e1d00 */
[----:B------:R-:W-:Y:S02]  /*02e0*/  PRMT R12, R12, 0x7632, R12 ;  /* 0x000076320c0c7816 */ /* 0x000fe4000000000c */
[----:B------:R-:W-:-:S03]  /*02f0*/  PRMT R16, R16, 0x7632, R16 ;  /* 0x0000763210107816 */ /* 0x000fc60000000010 */
[----:B------:R-:W-:Y:S01]  /*0300*/  IMAD.U32 R12, R12, 0x10000, RZ ;  /* 0x000100000c0c7824 */ /* 0x000fe200078e00ff */
[----:B------:R-:W-:-:S05]  /*0310*/  SHF.L.U32 R16, R16, 0x10, RZ ;  /* 0x0000001010107819 */ /* 0x000fca00000006ff */
[----:B------:R-:W-:Y:S01]  /*0320*/  FFMA R12, R12, R16, R23 ;  /* 0x000000100c0c7223 */ /* 0x000fe20000000017 */
[----:B------:R-:W-:Y:S01]  /*0330*/  IMAD.U32 R23, R13, 0x10000, RZ ;  /* 0x000100000d177824 */ /* 0x000fe200078e00ff */
[----:B------:R-:W-:Y:S02]  /*0340*/  SHF.L.U32 R16, R17, 0x10, RZ ;  /* 0x0000001011107819 */ /* 0x000fe400000006ff */
[----:B------:R-:W-:Y:S02]  /*0350*/  PRMT R13, R13, 0x7632, R13 ;  /* 0x000076320d0d7816 */ /* 0x000fe4000000000d */
[----:B------:R-:W-:Y:S01]  /*0360*/  PRMT R17, R17, 0x7632, R17 ;  /* 0x0000763211117816 */ /* 0x000fe20000000011 */
[----:B------:R-:W-:Y:S02]  /*0370*/  FFMA R12, R23, R16, R12 ;  /* 0x00000010170c7223 */ /* 0x000fe4000000000c */
[----:B------:R-:W-:Y:S01]  /*0380*/  IMAD.U32 R13, R13, 0x10000, RZ ;  /* 0x000100000d0d7824 */ /* 0x000fe200078e00ff */
[----:B------:R-:W-:-:S02]  /*0390*/  SHF.L.U32 R17, R17, 0x10, RZ ;  /* 0x0000001011117819 */ /* 0x000fc400000006ff */
[----:B------:R-:W-:-:S03]  /*03a0*/  SHF.L.U32 R16, R18, 0x10, RZ ;  /* 0x0000001012107819 */ /* 0x000fc600000006ff */
[----:B------:R-:W-:Y:S01]  /*03b0*/  FFMA R12, R13, R17, R12 ;  /* 0x000000110d0c7223 */ /* 0x000fe2000000000c */
[C---:B------:R-:W-:Y:S01]  /*03c0*/  IMAD.U32 R13, R14.reuse, 0x10000, RZ ;  /* 0x000100000e0d7824 */ /* 0x040fe200078e00ff */
[----:B------:R-:W-:Y:S02]  /*03d0*/  PRMT R14, R14, 0x7632, R14 ;  /* 0x000076320e0e7816 */ /* 0x000fe4000000000e */
[----:B------:R-:W-:Y:S01]  /*03e0*/  PRMT R18, R18, 0x7632, R18 ;  /* 0x0000763212127816 */ /* 0x000fe20000000012 */
[----:B------:R-:W-:Y:S02]  /*03f0*/  FFMA R12, R13, R16, R12 ;  /* 0x000000100d0c7223 */ /* 0x000fe4000000000c */
[----:B------:R-:W-:Y:S01]  /*0400*/  IMAD.U32 R13, R14, 0x10000, RZ ;  /* 0x000100000e0d7824 */ /* 0x000fe200078e00ff */
[----:B------:R-:W-:Y:S02]  /*0410*/  SHF.L.U32 R18, R18, 0x10, RZ ;  /* 0x0000001012127819 */ /* 0x000fe400000006ff */
[----:B------:R-:W-:-:S02]  /*0420*/  PRMT R14, R19, 0x7632, R14 ;  /* 0x00007632130e7816 */ /* 0x000fc4000000000e */
[----:B------:R-:W-:Y:S01]  /*0430*/  SHF.L.U32 R19, R19, 0x10, RZ ;  /* 0x0000001013137819 */ /* 0x000fe200000006ff */
[----:B------:R-:W-:Y:S01]  /*0440*/  FFMA R12, R13, R18, R12 ;  /* 0x000000120d0c7223 */ /* 0x000fe2000000000c */
[C---:B------:R-:W-:Y:S01]  /*0450*/  PRMT R13, R15.reuse, 0x7632, R13 ;  /* 0x000076320f0d7816 */ /* 0x040fe2000000000d */
[----:B------:R-:W-:Y:S01]  /*0460*/  IMAD.U32 R15, R15, 0x10000, RZ ;  /* 0x000100000f0f7824 */ /* 0x000fe200078e00ff */
[----:B------:R-:W-:-:S03]  /*0470*/  SHF.L.U32 R14, R14, 0x10, RZ ;  /* 0x000000100e0e7819 */ /* 0x000fc600000006ff */
[----:B------:R-:W-:Y:S02]  /*0480*/  IMAD.U32 R13, R13, 0x10000, RZ ;  /* 0x000100000d0d7824 */ /* 0x000fe400078e00ff */
[----:B------:R-:W-:Y:S01]  /*0490*/  FFMA R12, R15, R19, R12 ;  /* 0x000000130f0c7223 */ /* 0x000fe2000000000c */
[----:B----4-:R-:W-:Y:S01]  /*04a0*/  SHF.L.U32 R15, R8, 0x10, RZ ;  /* 0x00000010080f7819 */ /* 0x010fe200000006ff */
[----:B------:R-:W3:Y:S02]  /*04b0*/  LDG.E.128 R16, desc[UR8][R28.64] ;  /* 0x000000081c107981 */ /* 0x000ee4000c1e1d00 */
[----:B------:R-:W-:Y:S01]  /*04c0*/  FFMA R12, R13, R14, R12 ;  /* 0x0000000e0d0c7223 */ /* 0x000fe2000000000c */
[----:B--2---:R-:W-:-:S04]  /*04d0*/  IMAD.U32 R23, R4, 0x10000, RZ ;  /* 0x0001000004177824 */ /* 0x004fc800078e00ff */
        /* <DEDUP_REMOVED lines=30> */
[----:B---3--:R-:W-:Y:S01]  /*06c0*/  IMAD.U32 R23, R16, 0x10000, RZ ;  /* 0x0001000010177824 */ /* 0x008fe200078e00ff */
[----:B------:R-:W3:Y:S02]  /*06d0*/  LDG.E.128 R8, desc[UR8][R26.64+0x10] ;  /* 0x000010081a087981 */ /* 0x000ee4000c1e1d00 */
[----:B------:R-:W-:Y:S01]  /*06e0*/  FFMA R4, R5, R6, R4 ;  /* 0x0000000605047223 */ /* 0x000fe20000000004 */
[----:B--2---:R-:W-:-:S05]  /*06f0*/  SHF.L.U32 R7, R12, 0x10, RZ ;  /* 0x000000100c077819 */ /* 0x004fca00000006ff */
[----:B------:R-:W-:Y:S02]  /*0700*/  FFMA R23, R23, R7, R4 ;  /* 0x0000000717177223 */ /* 0x000fe40000000004 */
[----:B------:R0:W2:Y:S01]  /*0710*/  LDG.E.128 R4, desc[UR8][R28.64+0x10] ;  /* 0x000010081c047981 */ /* 0x0000a2000c1e1d00 */
        /* <DEDUP_REMOVED lines=27> */
[----:B------:R-:W-:-:S05]  /*08d0*/  SHF.L.U32 R15, R15, 0x10, RZ ;  /* 0x000000100f0f7819 */ /* 0x000fca00000006ff */
[----:B------:R-:W-:Y:S01]  /*08e0*/  FFMA R12, R19, R15, R12 ;  /* 0x0000000f130c7223 */ /* 0x000fe2000000000c */
[C---:B---3--:R-:W-:Y:S02]  /*08f0*/  PRMT R14, R9.reuse, 0x7632, R14 ;  /* 0x00007632090e7816 */ /* 0x048fe4000000000e */
[----:B------:R-:W-:Y:S02]  /*0900*/  SHF.L.U32 R9, R9, 0x10, RZ ;  /* 0x0000001009097819 */ /* 0x000fe400000006ff */
[----:B------:R-:W-:Y:S01]  /*0910*/  SHF.L.U32 R14, R14, 0x10, RZ ;  /* 0x000000100e0e7819 */ /* 0x000fe200000006ff */
[----:B------:R-:W-:-:S04]  /*0920*/  UIADD3 UR6, UPT, UPT, UR6, 0x4, URZ ;  /* 0x0000000406067890 */ /* 0x000fc8000fffe0ff */
[----:B------:R-:W-:Y:S01]  /*0930*/  UISETP.NE.AND UP0, UPT, UR6, URZ, UPT ;  /* 0x000000ff0600728c */ /* 0x000fe2000bf05270 */
[----:B0-----:R-:W-:Y:S02]  /*0940*/  IADD3 R28, P0, PT, R28, 0x40, RZ ;  /* 0x000000401c1c7810 */ /* 0x001fe40007f1e0ff */
[----:B------:R-:W-:-:S03]  /*0950*/  IADD3 R26, P1, PT, R26, 0x40, RZ ;  /* 0x000000401a1a7810 */ /* 0x000fc60007f3e0ff */
[----:B------:R-:W-:Y:S01]  /*0960*/  IMAD.X R29, RZ, RZ, R29, P0 ;  /* 0x000000ffff1d7224 */ /* 0x000fe200000e061d */
[----:B------:R-:W-:Y:S02]  /*0970*/  IADD3.X R27, PT, PT, RZ, R27, RZ, P1, !PT ;  /* 0x0000001bff1b7210 */ /* 0x000fe40000ffe4ff */
[C---:B--2---:R-:W-:Y:S01]  /*0980*/  PRMT R13, R4.reuse, 0x7632, R13 ;  /* 0x00007632040d7816 */ /* 0x044fe2000000000d */
[----:B------:R-:W-:Y:S01]  /*0990*/  IMAD.U32 R17, R4, 0x10000, RZ ;  /* 0x0001000004117824 */ /* 0x000fe200078e00ff */
[C---:B------:R-:W-:Y:S02]  /*09a0*/  PRMT R4, R8.reuse, 0x7632, R4 ;  /* 0x0000763208047816 */ /* 0x040fe40000000004 */
[----:B------:R-:W-:Y:S01]  /*09b0*/  SHF.L.U32 R8, R8, 0x10, RZ ;  /* 0x0000001008087819 */ /* 0x000fe200000006ff */
[----:B------:R-:W-:Y:S01]  /*09c0*/  IMAD.U32 R13, R13, 0x10000, RZ ;  /* 0x000100000d0d7824 */ /* 0x000fe200078e00ff */
[----:B------:R-:W-:-:S03]  /*09d0*/  SHF.L.U32 R4, R4, 0x10, RZ ;  /* 0x0000001004047819 */ /* 0x000fc600000006ff */
[--C-:B------:R-:W-:Y:S01]  /*09e0*/  FFMA R8, R17, R8, R12.reuse ;  /* 0x0000000811087223 */ /* 0x100fe2000000000c */
[C---:B------:R-:W-:Y:S01]  /*09f0*/  PRMT R12, R5.reuse, 0x7632, R12 ;  /* 0x00007632050c7816 */ /* 0x040fe2000000000c */
[----:B------:R-:W-:Y:S02]  /*0a00*/  IMAD.U32 R5, R5, 0x10000, RZ ;  /* 0x0001000005057824 */ /* 0x000fe400078e00ff */
[----:B------:R-:W-:Y:S02]  /*0a10*/  FFMA R4, R13, R4, R8 ;  /* 0x000000040d047223 */ /* 0x000fe40000000008 */
[----:B------:R-:W-:Y:S02]  /*0a20*/  IMAD.U32 R13, R12, 0x10000, RZ ;  /* 0x000100000c0d7824 */ /* 0x000fe400078e00ff */
[----:B------:R-:W-:Y:S01]  /*0a30*/  FFMA R4, R5, R9, R4 ;  /* 0x0000000905047223 */ /* 0x000fe20000000004 */
[C---:B------:R-:W-:Y:S01]  /*0a40*/  PRMT R5, R6.reuse, 0x7632, R5 ;  /* 0x0000763206057816 */ /* 0x040fe20000000005 */
[----:B------:R-:W-:Y:S01]  /*0a50*/  IMAD.U32 R9, R6, 0x10000, RZ ;  /* 0x0001000006097824 */ /* 0x000fe200078e00ff */
[C---:B------:R-:W-:Y:S01]  /*0a60*/  PRMT R6, R10.reuse, 0x7632, R6 ;  /* 0x000076320a067816 */ /* 0x040fe20000000006 */
[----:B------:R-:W-:Y:S01]  /*0a70*/  FFMA R4, R13, R14, R4 ;  /* 0x0000000e0d047223 */ /* 0x000fe20000000004 */
[----:B------:R-:W-:Y:S01]  /*0a80*/  SHF.L.U32 R10, R10, 0x10, RZ ;  /* 0x000000100a0a7819 */ /* 0x000fe200000006ff */
[----:B------:R-:W-:Y:S01]  /*0a90*/  IMAD.U32 R5, R5, 0x10000, RZ ;  /* 0x0001000005057824 */ /* 0x000fe200078e00ff */
[----:B------:R-:W-:-:S03]  /*0aa0*/  SHF.L.U32 R6, R6, 0x10, RZ ;  /* 0x0000001006067819 */ /* 0x000fc600000006ff */
[----:B------:R-:W-:Y:S01]  /*0ab0*/  FFMA R4, R9, R10, R4 ;  /* 0x0000000a09047223 */ /* 0x000fe20000000004 */
[----:B------:R-:W-:Y:S01]  /*0ac0*/  IMAD.U32 R9, R7, 0x10000, RZ ;  /* 0x0001000007097824 */ /* 0x000fe200078e00ff */
[----:B------:R-:W-:Y:S02]  /*0ad0*/  SHF.L.U32 R8, R11, 0x10, RZ ;  /* 0x000000100b087819 */ /* 0x000fe400000006ff */
[----:B------:R-:W-:Y:S01]  /*0ae0*/  PRMT R7, R7, 0x7632, R7 ;  /* 0x0000763207077816 */ /* 0x000fe20000000007 */
[----:B------:R-:W-:Y:S01]  /*0af0*/  FFMA R4, R5, R6, R4 ;  /* 0x0000000605047223 */ /* 0x000fe20000000004 */
[----:B------:R-:W-:-:S03]  /*0b00*/  PRMT R11, R11, 0x7632, R11 ;  /* 0x000076320b0b7816 */ /* 0x000fc6000000000b */
[----:B------:R-:W-:Y:S01]  /*0b10*/  FFMA R4, R9, R8, R4 ;  /* 0x0000000809047223 */ /* 0x000fe20000000004 */
[----:B------:R-:W-:Y:S01]  /*0b20*/  SHF.L.U32 R11, R11, 0x10, RZ ;  /* 0x000000100b0b7819 */ /* 0x000fe200000006ff */
[----:B------:R-:W-:-:S04]  /*0b30*/  IMAD.U32 R7, R7, 0x10000, RZ ;  /* 0x0001000007077824 */ /* 0x000fc800078e00ff */
[----:B------:R-:W-:Y:S01]  /*0b40*/  FFMA R23, R7, R11, R4 ;  /* 0x0000000b07177223 */ /* 0x000fe20000000004 */
[----:B------:R-:W-:Y:S06]  /*0b50*/  BRA.U UP0, `(.L_x_3) ;  /* 0xfffffff500c47547 */ /* 0x000fec000b83ffff */
.L_x_2:
[----:B------:R-:W0:Y:S01]  /*0b60*/  LDC.64 R4, c[0x0][0x388] ;  /* 0x0000e200ff047b82 */ /* 0x000e220000000a00 */
[----:B------:R-:W-:-:S07]  /*0b70*/  ULOP3.LUT UP0, UR4, UR4, 0x3, URZ, 0xc0, !UPT ;  /* 0x0000000304047892 */ /* 0x000fce000f80c0ff */
[----:B------:R-:W1:Y:S01]  /*0b80*/  LDC.64 R26, c[0x0][0x390] ;  /* 0x0000e400ff1a7b82 */ /* 0x000e620000000a00 */
[----:B0-----:R-:W-:-:S04]  /*0b90*/  IMAD.WIDE.U32 R24, R24, 0x2, R4 ;  /* 0x0000000218187825 */ /* 0x001fc800078e0004 */
[----:B-1----:R-:W-:Y:S01]  /*0ba0*/  IMAD.WIDE.U32 R26, R22, 0x2, R26 ;  /* 0x00000002161a7825 */ /* 0x002fe200078e001a */
[----:B------:R-:W-:Y:S06]  /*0bb0*/  BRA.U !UP0, `(.L_x_1) ;  /* 0x0000000508bc7547 */ /* 0x000fec000b800000 */
[----:B------:R-:W-:Y:S02]  /*0bc0*/  UISETP.NE.AND UP0, UPT, UR4, 0x1, UPT ;  /* 0x000000010400788c */ /* 0x000fe4000bf05270 */
[----:B------:R-:W-:-:S07]  /*0bd0*/  ULOP3.LUT UP1, URZ, UR7, 0x100, URZ, 0xc0, !UPT ;  /* 0x0000010007ff7892 */ /* 0x000fce000f82c0ff */
[----:B------:R-:W-:Y:S05]  /*0be0*/  BRA.U !UP0, `(.L_x_4) ;  /* 0x00000005081c7547 */ /* 0x000fea000b800000 */
[----:B------:R-:W-:-:S04]  /*0bf0*/  IMAD.WIDE.U32 R12, R3, 0x10, R24 ;  /* 0x00000010030c7825 */ /* 0x000fc800078e0018 */
[C---:B------:R-:W-:Y:S01]  /*0c00*/  IMAD.WIDE.U32 R28, R3.reuse, 0x10, R26 ;  /* 0x00000010031c7825 */ /* 0x040fe200078e001a */
[----:B------:R-:W2:Y:S04]  /*0c10*/  LDG.E.128 R4, desc[UR8][R12.64] ;  /* 0x000000080c047981 */ /* 0x000ea8000c1e1d00 */
[----:B------:R-:W3:Y:S04]  /*0c20*/  LDG.E.128 R8, desc[UR8][R28.64] ;  /* 0x000000081c087981 */ /* 0x000ee8000c1e1d00 */
[----:B------:R3:W4:Y:S04]  /*0c30*/  LDG.E.128 R16, desc[UR8][R28.64+0x10] ;  /* 0x000010081c107981 */ /* 0x000728000c1e1d00 */
[----:B------:R-:W5:Y:S01]  /*0c40*/  LDG.E.128 R12, desc[UR8][R12.64+0x10] ;  /* 0x000010080c0c7981 */ /* 0x000f62000c1e1d00 */
[----:B------:R-:W-:-:S02]  /*0c50*/  VIADD R3, R3, 0x2 ;  /* 0x0000000203037836 */ /* 0x000fc40000000000 */
[C---:B--2---:R-:W-:Y:S01]  /*0c60*/  IMAD.U32 R22, R4.reuse, 0x10000, RZ ;  /* 0x0001000004167824 */ /* 0x044fe200078e00ff */
[----:B------:R-:W-:Y:S02]  /*0c70*/  PRMT R4, R4, 0x7632, R4 ;  /* 0x0000763204047816 */ /* 0x000fe40000000004 */
[C---:B---3--:R-:W-:Y:S02]  /*0c80*/  SHF.L.U32 R28, R8.reuse, 0x10, RZ ;  /* 0x00000010081c7819 */ /* 0x048fe400000006ff */
[----:B------:R-:W-:Y:S01]  /*0c90*/  PRMT R8, R8, 0x7632, R8 ;  /* 0x0000763208087816 */ /* 0x000fe20000000008 */
[----:B------:R-:W-:Y:S02]  /*0ca0*/  IMAD.U32 R4, R4, 0x10000, RZ ;  /* 0x0001000004047824 */ /* 0x000fe400078e00ff */
[----:B------:R-:W-:Y:S01]  /*0cb0*/  FFMA R23, R22, R28, R23 ;  /* 0x0000001c16177223 */ /* 0x000fe20000000017 */
        /* <DEDUP_REMOVED lines=10> */
[C---:B------:R-:W-:Y:S01]  /*0d60*/  PRMT R5, R6.reuse, 0x7632, R5 ;  /* 0x0000763206057816 */ /* 0x040fe20000000005 */
[----:B------:R-:W-:Y:S01]  /*0d70*/  IMAD.U32 R9, R6, 0x10000, RZ ;  /* 0x0001000006097824 */ /* 0x000fe200078e00ff */
[C---:B------:R-:W-:Y:S02]  /*0d80*/  PRMT R6, R10.reuse, 0x7632, R6 ;  /* 0x000076320a067816 */ /* 0x040fe40000000006 */
        /* <DEDUP_REMOVED lines=11> */
[----:B------:R-:W-:Y:S01]  /*0e40*/  IMAD.U32 R7, R7, 0x10000, RZ ;  /* 0x0001000007077824 */ /* 0x000fe200078e00ff */
[----:B----4-:R-:W-:Y:S01]  /*0e50*/  PRMT R6, R16, 0x7632, R6 ;  /* 0x0000763210067816 */ /* 0x010fe20000000006 */
[C---:B-----5:R-:W-:Y:S01]  /*0e60*/  IMAD.U32 R9, R12.reuse, 0x10000, RZ ;  /* 0x000100000c097824 */ /* 0x060fe200078e00ff */
[----:B------:R-:W-:Y:S01]  /*0e70*/  PRMT R5, R12, 0x7632, R5 ;  /* 0x000076320c057816 */ /* 0x000fe20000000005 */
[----:B------:R-:W-:Y:S01]  /*0e80*/  FFMA R4, R7, R11, R4 ;  /* 0x0000000b07047223 */ /* 0x000fe20000000004 */
[----:B------:R-:W-:Y:S02]  /*0e90*/  SHF.L.U32 R16, R16, 0x10, RZ ;  /* 0x0000001010107819 */ /* 0x000fe400000006ff */
[----:B------:R-:W-:Y:S01]  /*0ea0*/  SHF.L.U32 R6, R6, 0x10, RZ ;  /* 0x0000001006067819 */ /* 0x000fe200000006ff */
[----:B------:R-:W-:-:S02]  /*0eb0*/  IMAD.U32 R5, R5, 0x10000, RZ ;  /* 0x0001000005057824 */ /* 0x000fc400078e00ff */
[----:B------:R-:W-:Y:S01]  /*0ec0*/  FFMA R4, R9, R16, R4 ;  /* 0x0000001009047223 */ /* 0x000fe20000000004 */
[----:B------:R-:W-:Y:S02]  /*0ed0*/  PRMT R8, R17, 0x7632, R8 ;  /* 0x0000763211087816 */ /* 0x000fe40000000008 */
[C---:B------:R-:W-:Y:S01]  /*0ee0*/  PRMT R7, R13.reuse, 0x7632, R7 ;  /* 0x000076320d077816 */ /* 0x040fe20000000007 */
[----:B------:R-:W-:Y:S01]  /*0ef0*/  IMAD.U32 R13, R13, 0x10000, RZ ;  /* 0x000100000d0d7824 */ /* 0x000fe200078e00ff */
[----:B------:R-:W-:Y:S01]  /*0f00*/  SHF.L.U32 R17, R17, 0x10, RZ ;  /* 0x0000001011117819 */ /* 0x000fe200000006ff */
[----:B------:R-:W-:Y:S01]  /*0f10*/  FFMA R4, R5, R6, R4 ;  /* 0x0000000605047223 */ /* 0x000fe20000000004 */
[----:B------:R-:W-:Y:S01]  /*0f20*/  SHF.L.U32 R8, R8, 0x10, RZ ;  /* 0x0000001008087819 */ /* 0x000fe200000006ff */
[----:B------:R-:W-:Y:S02]  /*0f30*/  IMAD.U32 R7, R7, 0x10000, RZ ;  /* 0x0001000007077824 */ /* 0x000fe400078e00ff */
[----:B------:R-:W-:Y:S01]  /*0f40*/  FFMA R4, R13, R17, R4 ;  /* 0x000000110d047223 */ /* 0x000fe20000000004 */
[----:B------:R-:W-:Y:S01]  /*0f50*/  PRMT R6, R18, 0x7632, R6 ;  /* 0x0000763212067816 */ /* 0x000fe20000000006 */
[C---:B------:R-:W-:Y:S01]  /*0f60*/  IMAD.U32 R9, R14.reuse, 0x10000, RZ ;  /* 0x000100000e097824 */ /* 0x040fe200078e00ff */
[----:B------:R-:W-:Y:S01]  /*0f70*/  PRMT R5, R14, 0x7632, R5 ;  /* 0x000076320e057816 */ /* 0x000fe20000000005 */
[----:B------:R-:W-:Y:S01]  /*0f80*/  FFMA R4, R7, R8, R4 ;  /* 0x0000000807047223 */ /* 0x000fe20000000004 */
[----:B------:R-:W-:-:S02]  /*0f90*/  SHF.L.U32 R18, R18, 0x10, RZ ;  /* 0x0000001012127819 */ /* 0x000fc400000006ff */
[----:B------:R-:W-:Y:S01]  /*0fa0*/  SHF.L.U32 R6, R6, 0x10, RZ ;  /* 0x0000001006067819 */ /* 0x000fe200000006ff */
[----:B------:R-:W-:Y:S02]  /*0fb0*/  IMAD.U32 R5, R5, 0x10000, RZ ;  /* 0x0001000005057824 */ /* 0x000fe400078e00ff */
[----:B------:R-:W-:Y:S01]  /*0fc0*/  FFMA R4, R9, R18, R4 ;  /* 0x0000001209047223 */ /* 0x000fe20000000004 */
[----:B------:R-:W-:Y:S02]  /*0fd0*/  PRMT R8, R19, 0x7632, R8 ;  /* 0x0000763213087816 */ /* 0x000fe40000000008 */
[C---:B------:R-:W-:Y:S01]  /*0fe0*/  PRMT R7, R15.reuse, 0x7632, R7 ;  /* 0x000076320f077816 */ /* 0x040fe20000000007 */
[----:B------:R-:W-:Y:S01]  /*0ff0*/  IMAD.U32 R15, R15, 0x10000, RZ ;  /* 0x000100000f0f7824 */ /* 0x000fe200078e00ff */
[----:B------:R-:W-:Y:S01]  /*1000*/  SHF.L.U32 R19, R19, 0x10, RZ ;  /* 0x0000001013137819 */ /* 0x000fe200000006ff */
[----:B------:R-:W-:Y:S01]  /*1010*/  FFMA R4, R5, R6, R4 ;  /* 0x0000000605047223 */ /* 0x000fe20000000004 */
[----:B------:R-:W-:Y:S01]  /*1020*/  SHF.L.U32 R8, R8, 0x10, RZ ;  /* 0x0000001008087819 */ /* 0x000fe200000006ff */
[----:B------:R-:W-:-:S02]  /*1030*/  IMAD.U32 R7, R7, 0x10000, RZ ;  /* 0x0001000007077824 */ /* 0x000fc400078e00ff */
[----:B------:R-:W-:-:S04]  /*1040*/  FFMA R4, R15, R19, R4 ;  /* 0x000000130f047223 */ /* 0x000fc80000000004 */
[----:B------:R-:W-:-:S07]  /*1050*/  FFMA R23, R7, R8, R4 ;  /* 0x0000000807177223 */ /* 0x000fce0000000004 */
.L_x_4:
[----:B------:R-:W-:Y:S05]  /*1060*/  BRA.U !UP1, `(.L_x_1) ;  /* 0x0000000109907547 */ /* 0x000fea000b800000 */
[----:B------:R-:W-:-:S04]  /*1070*/  IMAD.WIDE.U32 R4, R3, 0x10, R24 ;  /* 0x0000001003047825 */ /* 0x000fc800078e0018 */
[----:B------:R-:W-:Y:S02]  /*1080*/  IMAD.WIDE.U32 R8, R3, 0x10, R26 ;  /* 0x0000001003087825 */ /* 0x000fe400078e001a */
[----:B------:R-:W2:Y:S04]  /*1090*/  LDG.E.128 R4, desc[UR8][R4.64] ;  /* 0x0000000804047981 */ /* 0x000ea8000c1e1d00 */
[----:B------:R-:W3:Y:S01]  /*10a0*/  LDG.E.128 R8, desc[UR8][R8.64] ;  /* 0x0000000808087981 */ /* 0x000ee2000c1e1d00 */
[C---:B--2---:R-:W-:Y:S02]  /*10b0*/  SHF.L.U32 R12, R4.reuse, 0x10, RZ ;  /* 0x00000010040c7819 */ /* 0x044fe400000006ff */
[----:B------:R-:W-:Y:S02]  /*10c0*/  PRMT R3, R4, 0x7632, R3 ;  /* 0x0000763204037816 */ /* 0x000fe40000000003 */
[C---:B---3--:R-:W-:Y:S01]  /*10d0*/  PRMT R13, R8.reuse, 0x7632, R13 ;  /* 0x00007632080d7816 */ /* 0x048fe2000000000d */
[----:B------:R-:W-:Y:S01]  /*10e0*/  IMAD.U32 R14, R8, 0x10000, RZ ;  /* 0x00010000080e7824 */ /* 0x000fe200078e00ff */
[----:B------:R-:W-:-:S02]  /*10f0*/  SHF.L.U32 R3, R3, 0x10, RZ ;  /* 0x0000001003037819 */ /* 0x000fc400000006ff */
[----:B------:R-:W-:Y:S01]  /*1100*/  SHF.L.U32 R16, R5, 0x10, RZ ;  /* 0x0000001005107819 */ /* 0x000fe200000006ff */
[----:B------:R-:W-:Y:S01]  /*1110*/  FFMA R12, R12, R14, R23 ;  /* 0x0000000e0c0c7223 */ /* 0x000fe20000000017 */
[----:B------:R-:W-:Y:S01]  /*1120*/  IMAD.U32 R13, R13, 0x10000, RZ ;  /* 0x000100000d0d7824 */ /* 0x000fe200078e00ff */
[----:B------:R-:W-:Y:S02]  /*1130*/  PRMT R14, R5, 0x7632, R14 ;  /* 0x00007632050e7816 */ /* 0x000fe4000000000e */
[C---:B------:R-:W-:Y:S01]  /*1140*/  PRMT R4, R9.reuse, 0x7632, R4 ;  /* 0x0000763209047816 */ /* 0x040fe20000000004 */
[----:B------:R-:W-:Y:S02]  /*1150*/  IMAD.U32 R9, R9, 0x10000, RZ ;  /* 0x0001000009097824 */ /* 0x000fe400078e00ff */
[----:B------:R-:W-:Y:S01]  /*1160*/  FFMA R3, R3, R13, R12 ;  /* 0x0000000d03037223 */ /* 0x000fe2000000000c */
[----:B------:R-:W-:Y:S01]  /*1170*/  SHF.L.U32 R14, R14, 0x10, RZ ;  /* 0x000000100e0e7819 */ /* 0x000fe200000006ff */
[----:B------:R-:W-:-:S02]  /*1180*/  IMAD.U32 R4, R4, 0x10000, RZ ;  /* 0x0001000004047824 */ /* 0x000fc400078e00ff */
[----:B------:R-:W-:Y:S01]  /*1190*/  FFMA R3, R16, R9, R3 ;  /* 0x0000000910037223 */ /* 0x000fe20000000003 */
[C---:B------:R-:W-:Y:S02]  /*11a0*/  PRMT R5, R6.reuse, 0x7632, R5 ;  /* 0x0000763206057816 */ /* 0x040fe40000000005 */
[----:B------:R-:W-:Y:S01]  /*11b0*/  SHF.L.U32 R6, R6, 0x10, RZ ;  /* 0x0000001006067819 */ /* 0x000fe200000006ff */
[----:B------:R-:W-:Y:S01]  /*11c0*/  FFMA R3, R14, R4, R3 ;  /* 0x000000040e037223 */ /* 0x000fe20000000003 */
[C---:B------:R-:W-:Y:S01]  /*11d0*/  PRMT R8, R10.reuse, 0x7632, R8 ;  /* 0x000076320a087816 */ /* 0x040fe20000000008 */
[----:B------:R-:W-:Y:S01]  /*11e0*/  IMAD.U32 R10, R10, 0x10000, RZ ;  /* 0x000100000a0a7824 */ /* 0x000fe200078e00ff */
[----:B------:R-:W-:Y:S02]  /*11f0*/  SHF.L.U32 R4, R5, 0x10, RZ ;  /* 0x0000001005047819 */ /* 0x000fe400000006ff */
[----:B------:R-:W-:Y:S01]  /*1200*/  PRMT R5, R7, 0x7632, R5 ;  /* 0x0000763207057816 */ /* 0x000fe20000000005 */
[----:B------:R-:W-:-:S02]  /*1210*/  IMAD.U32 R8, R8, 0x10000, RZ ;  /* 0x0001000008087824 */ /* 0x000fc400078e00ff */
[----:B------:R-:W-:Y:S01]  /*1220*/  FFMA R3, R6, R10, R3 ;  /* 0x0000000a06037223 */ /* 0x000fe20000000003 */
[----:B------:R-:W-:Y:S02]  /*1230*/  SHF.L.U32 R6, R7, 0x10, RZ ;  /* 0x0000001007067819 */ /* 0x000fe400000006ff */
[C---:B------:R-:W-:Y:S01]  /*1240*/  PRMT R7, R11.reuse, 0x7632, R7 ;  /* 0x000076320b077816 */ /* 0x040fe20000000007 */
[----:B------:R-:W-:Y:S02]  /*1250*/  IMAD.U32 R11, R11, 0x10000, RZ ;  /* 0x000100000b0b7824 */ /* 0x000fe400078e00ff */
[----:B------:R-:W-:Y:S01]  /*1260*/  FFMA R3, R4, R8, R3 ;  /* 0x0000000804037223 */ /* 0x000fe20000000003 */
[----:B------:R-:W-:Y:S02]  /*1270*/  SHF.L.U32 R4, R5, 0x10, RZ ;  /* 0x0000001005047819 */ /* 0x000fe400000006ff */
[----:B------:R-:W-:Y:S01]  /*1280*/  SHF.L.U32 R7, R7, 0x10, RZ ;  /* 0x0000001007077819 */ /* 0x000fe200000006ff */
[----:B------:R-:W-:-:S04]  /*1290*/  FFMA R3, R6, R11, R3 ;  /* 0x0000000b06037223 */ /* 0x000fc80000000003 */
[----:B------:R-:W-:-:S07]  /*12a0*/  FFMA R23, R4, R7, R3 ;  /* 0x0000000704177223 */ /* 0x000fce0000000003 */
.L_x_1:
[----:B------:R-:W-:Y:S05]  /*12b0*/  BSYNC.RECONVERGENT B0 ;  /* 0x0000000000007941 */ /* 0x000fea0003800200 */
.L_x_0:
[----:B------:R-:W0:Y:S01]  /*12c0*/  S2UR UR5, SR_CgaCtaId ;  /* 0x00000000000579c3 */ /* 0x000e220000008800 */
[----:B------:R-:W-:Y:S01]  /*12d0*/  UMOV UR4, 0x400 ;  /* 0x0000040000047882 */ /* 0x000fe20000000000 */
[----:B------:R-:W-:Y:S01]  /*12e0*/  BSSY.RECONVERGENT B0, `(.L_x_5) ;  /* 0x0000008000007945 */ /* 0x000fe20003800200 */
[----:B0-----:R-:W-:-:S06]  /*12f0*/  ULEA UR4, UR5, UR4, 0x18 ;  /* 0x0000000405047291 */ /* 0x001fcc000f8ec0ff */
[----:B------:R-:W-:-:S05]  /*1300*/  LEA R0, R0, UR4, 0x2 ;  /* 0x0000000400007c11 */ /* 0x000fca000f8e10ff */
[----:B------:R0:W-:Y:S02]  /*1310*/  STS [R0], RZ ;  /* 0x000000ff00007388 */ /* 0x0001e40000000800 */
.L_x_6:
[----:B------:R-:W1:Y:S02]  /*1320*/  LDS R4, [R0] ;  /* 0x0000000000047984 */ /* 0x000e640000000800 */
[----:B-1----:R-:W-:-:S05]  /*1330*/  FADD R5, R23, R4 ;  /* 0x0000000417057221 */ /* 0x002fca0000000000 */
[----:B------:R-:W1:Y:S02]  /*1340*/  ATOMS.CAST.SPIN P0, [R0], R4, R5 ;  /* 0x000000040000758d */ /* 0x000e640001800005 */
[----:B-1----:R-:W-:Y:S05]  /*1350*/  @!P0 BRA `(.L_x_6) ;  /* 0xfffffffc00f08947 */ /* 0x002fea000383ffff */
[----:B------:R-:W-:Y:S05]  /*1360*/  BSYNC.RECONVERGENT B0 ;  /* 0x0000000000007941 */ /* 0x000fea0003800200 */
.L_x_5:
[----:B------:R-:W-:Y:S01]  /*1370*/  BAR.SYNC.DEFER_BLOCKING 0x0 ;  /* 0x0000000000007b1d */ /* 0x000fe20000010000 */
[----:B------:R-:W-:-:S13]  /*1380*/  ISETP.NE.AND P0, PT, R2, RZ, PT ;  /* 0x000000ff0200720c */ /* 0x000fda0003f05270 */
[----:B------:R-:W-:Y:S05]  /*1390*/  @P0 EXIT ;  /* 0x000000000000094d */ /* 0x000fea0003800000 */
[----:B------:R-:W1:Y:S01]  /*13a0*/  LDS R3, [R0] ;  /* 0x0000000000037984 */ /* 0x000e620000000800 */
[----:B------:R-:W2:Y:S01]  /*13b0*/  LDCU.64 UR4, c[0x0][0x398] ;  /* 0x00007300ff0477ac */ /* 0x000ea20008000a00 */
[----:B------:R-:W-:-:S13]  /*13c0*/  FSETP.GT.AND P0, PT, R20, UR10, PT ;  /* 0x0000000a14007c0b */ /* 0x000fda000bf04000 */
[----:B-1----:R-:W-:Y:S01]  /*13d0*/  @P0 FMUL R3, R20, R3 ;  /* 0x0000000314030220 */ /* 0x002fe20000400000 */
[----:B--2---:R-:W-:-:S04]  /*13e0*/  LEA R2, P0, R21, UR4, 0x1 ;  /* 0x0000000415027c11 */ /* 0x004fc8000f8008ff */
[----:B------:R-:W-:Y:S02]  /*13f0*/  F2FP.BF16.F32.PACK_AB R4, RZ, R3 ;  /* 0x00000003ff04723e */ /* 0x000fe400000010ff */
[----:B------:R-:W-:-:S05]  /*1400*/  LEA.HI.X R3, R21, UR5, RZ, 0x1, P0 ;  /* 0x0000000515037c11 */ /* 0x000fca00080f0cff */
[----:B------:R-:W-:Y:S01]  /*1410*/  STG.E.U16 desc[UR8][R2.64], R4 ;  /* 0x0000000402007986 */ /* 0x000fe2000c101508 */
[----:B------:R-:W-:Y:S05]  /*1420*/  EXIT ;  /* 0x000000000000794d */ /* 0x000fea0003800000 */
.L_x_7:
[----:B------:R-:W-:-:S00]  /*1430*/  BRA `(.L_x_7) ;  /* 0xfffffffc00fc7947 */ /* 0x000fc0000383ffff */
[----:B------:R-:W-:-:S00]  /*1440*/  NOP ;  /* 0x0000000000007918 */ /* 0x000fc00000000000 */
        /* <DEDUP_REMOVED lines=11> */
.L_x_8:


//--------------------- .nv.shared._Z11ffn_fuse_23P13__nv_bfloat16S0_S0_S0_jjf --------------------------
	.section	.nv.shared._Z11ffn_fuse_23P13__nv_bfloat16S0_S0_S0_jjf,"aw",@nobits
	.sectionflags	@""
	.align	4
.nv.shared._Z11ffn_fuse_23P13__nv_bfloat16S0_S0_S0_jjf:
	.zero		1152


//--------------------- .nv.shared.reserved.0     --------------------------
	.section	.nv.shared.reserved.0,"aw",@nobits
	.weak		__nv_reservedSMEM_offset_0_alias
	.size		__nv_reservedSMEM_offset_0_alias, 0, 64
	.other		__nv_reservedSMEM_offset_0_alias,@"STO_CUDA_RESERVED_SHARED STV_DEFAULT"
__nv_reservedSMEM_offset_0_alias:
	.zero		0
	.zero		64


//--------------------- .nv.constant0._Z11ffn_fuse_23P13__nv_bfloat16S0_S0_S0_jjf --------------------------
	.section	.nv.constant0._Z11ffn_fuse_23P13__nv_bfloat16S0_S0_S0_jjf,"a",@progbits
	.sectionflags	@""
	.align	4
.nv.constant0._Z11ffn_fuse_23P13__nv_bfloat16S0_S0_S0_jjf:
	.zero		940


//--------------------- SYMBOLS --------------------------

	.type		.nv.reservedSmem.offset0,@object
	.size		.nv.reservedSmem.offset0,0x4
	.type		.nv.reservedSmem.cap,@object
	.size		.nv.reservedSmem.cap,0x4
